//
// Generated by NVIDIA NVVM Compiler
//
// Compiler Build ID: CL-36424714
// Cuda compilation tools, release 13.0, V13.0.88
// Based on NVVM 20.0.0
//

.version 9.0
.target sm_100
.address_size 64

	// .globl	_Z11color_pixelPiiii

.visible .entry _Z11color_pixelPiiii(
	.param .u64 .ptr .align 1 _Z11color_pixelPiiii_param_0,
	.param .u32 _Z11color_pixelPiiii_param_1,
	.param .u32 _Z11color_pixelPiiii_param_2,
	.param .u32 _Z11color_pixelPiiii_param_3
)
{
	.reg .pred 	%p<13>;
	.reg .b32 	%r<23>;
	.reg .b32 	%f<29>;
	.reg .b64 	%rd<7>;

	ld.param.u64 	%rd2, [_Z11color_pixelPiiii_param_0];
	ld.param.u32 	%r7, [_Z11color_pixelPiiii_param_1];
	ld.param.u32 	%r10, [_Z11color_pixelPiiii_param_2];
	ld.param.u32 	%r9, [_Z11color_pixelPiiii_param_3];
	cvta.to.global.u64 	%rd1, %rd2;
	mov.u32 	%r11, %tid.x;
	mov.u32 	%r12, %ctaid.x;
	mov.u32 	%r13, %ntid.x;
	mad.lo.s32 	%r1, %r12, %r13, %r11;
	mov.u32 	%r14, %tid.y;
	mov.u32 	%r15, %ctaid.y;
	mov.u32 	%r16, %ntid.y;
	mad.lo.s32 	%r17, %r15, %r16, %r14;
	setp.ge.s32 	%p3, %r1, %r7;
	setp.ge.s32 	%p4, %r17, %r10;
	or.pred  	%p5, %p3, %p4;
	@%p5 bra 	$L__BB0_7;
	setp.lt.s32 	%p7, %r9, 1;
	mov.pred 	%p12, 0;
	mov.b32 	%r22, 0;
	@%p7 bra 	$L__BB0_4;
	cvt.rn.f32.s32 	%f12, %r7;
	cvt.rn.f32.u32 	%f13, %r10;
	mul.f32 	%f14, %f13, 0f3F000000;
	cvt.rn.f32.u32 	%f15, %r17;
	sub.f32 	%f16, %f15, %f14;
	mul.f32 	%f17, %f16, 0f40800000;
	div.rn.f32 	%f1, %f17, %f12;
	mul.f32 	%f18, %f12, 0f3F000000;
	cvt.rn.f32.s32 	%f19, %r1;
	sub.f32 	%f20, %f19, %f18;
	mul.f32 	%f21, %f20, 0f40800000;
	div.rn.f32 	%f2, %f21, %f12;
	mov.b32 	%r22, 0;
	mov.f32 	%f25, 0f00000000;
	mov.f32 	%f26, %f25;
	mov.f32 	%f27, %f25;
	mov.f32 	%f28, %f25;
$L__BB0_3:
	sub.f32 	%f22, %f26, %f25;
	add.f32 	%f7, %f2, %f22;
	add.f32 	%f23, %f28, %f28;
	fma.rn.f32 	%f27, %f23, %f27, %f1;
	add.s32 	%r22, %r22, 1;
	mul.f32 	%f26, %f7, %f7;
	mul.f32 	%f25, %f27, %f27;
	add.f32 	%f24, %f26, %f25;
	setp.le.f32 	%p8, %f24, 0f40800000;
	setp.lt.s32 	%p12, %r22, %r9;
	and.pred  	%p10, %p8, %p12;
	mov.f32 	%f28, %f7;
	@%p10 bra 	$L__BB0_3;
$L__BB0_4:
	mad.lo.s32 	%r6, %r7, %r17, %r1;
	not.pred 	%p11, %p12;
	@%p11 bra 	$L__BB0_6;
	mul.wide.s32 	%rd5, %r6, 4;
	add.s64 	%rd6, %rd1, %rd5;
	st.global.u32 	[%rd6], %r22;
	bra.uni 	$L__BB0_7;
$L__BB0_6:
	mul.wide.s32 	%rd3, %r6, 4;
	add.s64 	%rd4, %rd1, %rd3;
	mov.b32 	%r20, 0;
	st.global.u32 	[%rd4], %r20;
$L__BB0_7:
	ret;

}


// ===== COMPILED SASS (sm_100) =====

	.target	sm_100

	.elftype	@"ET_EXEC"


//--------------------- .note.nv.tkinfo           --------------------------
	.section	.note.nv.tkinfo,"",@"SHT_NOTE"
	.sectionflags	@"SHF_NOTE_NV_TKINFO"
	.tkinfo
        /*0018*/ 	.word	0x00000002
        /*0030*/ 	.string	""
        /*0030*/ 	.string	"ptxas"
        /*0030*/ 	.string	"Cuda compilation tools, release 13.0, V13.0.88"
        /*0030*/ 	.string	"Build cuda_13.0.r13.0/compiler.36424714_0"
        /*0030*/ 	.string	"-arch sm_100 -m 64 "



//--------------------- .note.nv.cuinfo           --------------------------
	.section	.note.nv.cuinfo,"",@"SHT_NOTE"
	.sectionflags	@"SHF_NOTE_NV_CUINFO"
        /*0018*/ 	.short	0x0002
        /*001a*/ 	.short	0x0064
        /*001c*/ 	.short	0x0082
	.zero		2


//--------------------- .nv.info                  --------------------------
	.section	.nv.info,"",@"SHT_CUDA_INFO"
	.align	4


	//----- nvinfo : EIATTR_REGCOUNT
	.align		4
        /*0000*/ 	.byte	0x04, 0x2f
        /*0002*/ 	.short	(.L_1 - .L_0)
	.align		4
.L_0:
        /*0004*/ 	.word	index@(_Z11color_pixelPiiii)
        /*0008*/ 	.word	0x00000013


	//----- nvinfo : EIATTR_FRAME_SIZE
	.align		4
.L_1:
        /*000c*/ 	.byte	0x04, 0x11
        /*000e*/ 	.short	(.L_3 - .L_2)
	.align		4
.L_2:
        /*0010*/ 	.word	index@($__internal_0_$__cuda_sm3x_div_rn_noftz_f32_slowpath)
        /*0014*/ 	.word	0x00000000


	//----- nvinfo : EIATTR_FRAME_SIZE
	.align		4
.L_3:
        /*0018*/ 	.byte	0x04, 0x11
        /*001a*/ 	.short	(.L_5 - .L_4)
	.align		4
.L_4:
        /*001c*/ 	.word	index@(_Z11color_pixelPiiii)
        /*0020*/ 	.word	0x00000000


	//----- nvinfo : EIATTR_MIN_STACK_SIZE
	.align		4
.L_5:
        /*0024*/ 	.byte	0x04, 0x12
        /*0026*/ 	.short	(.L_7 - .L_6)
	.align		4
.L_6:
        /*0028*/ 	.word	index@(_Z11color_pixelPiiii)
        /*002c*/ 	.word	0x00000000
.L_7:


//--------------------- .nv.compat                --------------------------
	.section	.nv.compat,"",@"SHT_CUDA_COMPAT_INFO"
	.align	4
        /*0000*/ 	.byte	0x02, 0x09, 0x00, 0x00, 0x02, 0x02, 0x01, 0x00, 0x02, 0x05, 0x05, 0x00, 0x03, 0x07, 0x01, 0x01
        /*0010*/ 	.byte	0x02, 0x03, 0x00, 0x00, 0x02, 0x06, 0x01, 0x00, 0x04, 0x0b, 0x08, 0x00, 0x01, 0x00, 0x00, 0x00
        /*0020*/ 	.byte	0x00, 0x00, 0x00, 0x00


//--------------------- .nv.info._Z11color_pixelPiiii --------------------------
	.section	.nv.info._Z11color_pixelPiiii,"",@"SHT_CUDA_INFO"
	.sectionflags	@""
	.align	4


	//----- nvinfo : EIATTR_CUDA_API_VERSION
	.align		4
        /*0000*/ 	.byte	0x04, 0x37
        /*0002*/ 	.short	(.L_9 - .L_8)
.L_8:
        /*0004*/ 	.word	0x00000082


	//----- nvinfo : EIATTR_KPARAM_INFO
	.align		4
.L_9:
        /*0008*/ 	.byte	0x04, 0x17
        /*000a*/ 	.short	(.L_11 - .L_10)
.L_10:
        /*000c*/ 	.word	0x00000000
        /*0010*/ 	.short	0x0003
        /*0012*/ 	.short	0x0010
        /*0014*/ 	.byte	0x00, 0xf0, 0x11, 0x00


	//----- nvinfo : EIATTR_KPARAM_INFO
	.align		4
.L_11:
        /*0018*/ 	.byte	0x04, 0x17
        /*001a*/ 	.short	(.L_13 - .L_12)
.L_12:
        /*001c*/ 	.word	0x00000000
        /*0020*/ 	.short	0x0002
        /*0022*/ 	.short	0x000c
        /*0024*/ 	.byte	0x00, 0xf0, 0x11, 0x00


	//----- nvinfo : EIATTR_KPARAM_INFO
	.align		4
.L_13:
        /*0028*/ 	.byte	0x04, 0x17
        /*002a*/ 	.short	(.L_15 - .L_14)
.L_14:
        /*002c*/ 	.word	0x00000000
        /*0030*/ 	.short	0x0001
        /*0032*/ 	.short	0x0008
        /*0034*/ 	.byte	0x00, 0xf0, 0x11, 0x00


	//----- nvinfo : EIATTR_KPARAM_INFO
	.align		4
.L_15:
        /*0038*/ 	.byte	0x04, 0x17
        /*003a*/ 	.short	(.L_17 - .L_16)
.L_16:
        /*003c*/ 	.word	0x00000000
        /*0040*/ 	.short	0x0000
        /*0042*/ 	.short	0x0000
        /*0044*/ 	.byte	0x00, 0xf5, 0x21, 0x00


	//----- nvinfo : EIATTR_SPARSE_MMA_MASK
	.align		4
.L_17:
        /*0048*/ 	.byte	0x03, 0x50
        /*004a*/ 	.short	0x0000


	//----- nvinfo : EIATTR_MAXREG_COUNT
	.align		4
        /*004c*/ 	.byte	0x03, 0x1b
        /*004e*/ 	.short	0x00ff


	//----- nvinfo : EIATTR_MERCURY_ISA_VERSION
	.align		4
        /*0050*/ 	.byte	0x03, 0x5f
        /*0052*/ 	.short	0x0101


	//----- nvinfo : EIATTR_VRC_CTA_INIT_COUNT
	.align		4
        /*0054*/ 	.byte	0x02, 0x4a
	.zero		1
	.zero		1


	//----- nvinfo : EIATTR_EXIT_INSTR_OFFSETS
	.align		4
        /*0058*/ 	.byte	0x04, 0x1c
        /*005a*/ 	.short	(.L_19 - .L_18)


	//   ....[0]....
.L_18:
        /*005c*/ 	.word	0x000000c0


	//   ....[1]....
        /*0060*/ 	.word	0x000004c0


	//   ....[2]....
        /*0064*/ 	.word	0x00000500


	//----- nvinfo : EIATTR_CRS_STACK_SIZE
	.align		4
.L_19:
        /*0068*/ 	.byte	0x04, 0x1e
        /*006a*/ 	.short	(.L_21 - .L_20)
.L_20:
        /*006c*/ 	.word	0x00000000


	//----- nvinfo : EIATTR_CBANK_PARAM_SIZE
	.align		4
.L_21:
        /*0070*/ 	.byte	0x03, 0x19
        /*0072*/ 	.short	0x0014


	//----- nvinfo : EIATTR_PARAM_CBANK
	.align		4
        /*0074*/ 	.byte	0x04, 0x0a
        /*0076*/ 	.short	(.L_23 - .L_22)
	.align		4
.L_22:
        /*0078*/ 	.word	index@(.nv.constant0._Z11color_pixelPiiii)
        /*007c*/ 	.short	0x0380
        /*007e*/ 	.short	0x0014


	//----- nvinfo : EIATTR_SW_WAR
	.align		4
.L_23:
        /*0080*/ 	.byte	0x04, 0x36
        /*0082*/ 	.short	(.L_25 - .L_24)
.L_24:
        /*0084*/ 	.word	0x00000008
.L_25:


//--------------------- .nv.callgraph             --------------------------
	.section	.nv.callgraph,"",@"SHT_CUDA_CALLGRAPH"
	.align	4
	.sectionentsize	8
	.align		4
        /*0000*/ 	.word	0x00000000
	.align		4
        /*0004*/ 	.word	0xffffffff
	.align		4
        /*0008*/ 	.word	0x00000000
	.align		4
        /*000c*/ 	.word	0xfffffffe
	.align		4
        /*0010*/ 	.word	0x00000000
	.align		4
        /*0014*/ 	.word	0xfffffffd
	.align		4
        /*0018*/ 	.word	0x00000000
	.align		4
        /*001c*/ 	.word	0xfffffffc


//--------------------- .text._Z11color_pixelPiiii --------------------------
	.section	.text._Z11color_pixelPiiii,"ax",@progbits
	.align	128
        .global         _Z11color_pixelPiiii
        .type           _Z11color_pixelPiiii,@function
        .size           _Z11color_pixelPiiii,(.L_x_18 - _Z11color_pixelPiiii)
        .other          _Z11color_pixelPiiii,@"STO_CUDA_ENTRY STV_DEFAULT"
_Z11color_pixelPiiii:
.text._Z11color_pixelPiiii:
[----:B------:R-:W-:Y:S01]  /*0000*/  LDC R1, c[0x0][0x37c] ;  /* 0x0000df00ff017b82 */ /* 0x000fe20000000800 */
[----:B------:R-:W0:Y:S07]  /*0010*/  S2R R5, SR_TID.Y ;  /* 0x0000000000057919 */ /* 0x000e2e0000002200 */
[----:B------:R-:W1:Y:S01]  /*0020*/  LDC R3, c[0x0][0x360] ;  /* 0x0000d800ff037b82 */ /* 0x000e620000000800 */
[----:B------:R-:W2:Y:S01]  /*0030*/  LDCU.64 UR6, c[0x0][0x388] ;  /* 0x00007100ff0677ac */ /* 0x000ea20008000a00 */
[----:B------:R-:W1:Y:S06]  /*0040*/  S2R R2, SR_TID.X ;  /* 0x0000000000027919 */ /* 0x000e6c0000002100 */
[----:B------:R-:W0:Y:S08]  /*0050*/  S2UR UR5, SR_CTAID.Y ;  /* 0x00000000000579c3 */ /* 0x000e300000002600 */
[----:B------:R-:W0:Y:S08]  /*0060*/  LDC R0, c[0x0][0x364] ;  /* 0x0000d900ff007b82 */ /* 0x000e300000000800 */
[----:B------:R-:W1:Y:S01]  /*0070*/  S2UR UR4, SR_CTAID.X ;  /* 0x00000000000479c3 */ /* 0x000e620000002500 */
[----:B0-----:R-:W-:-:S05]  /*0080*/  IMAD R5, R0, UR5, R5 ;  /* 0x0000000500057c24 */ /* 0x001fca000f8e0205 */
[----:B--2---:R-:W-:Y:S01]  /*0090*/  ISETP.GE.AND P0, PT, R5, UR7, PT ;  /* 0x0000000705007c0c */ /* 0x004fe2000bf06270 */
[----:B-1----:R-:W-:-:S05]  /*00a0*/  IMAD R2, R3, UR4, R2 ;  /* 0x0000000403027c24 */ /* 0x002fca000f8e0202 */
[----:B------:R-:W-:-:S13]  /*00b0*/  ISETP.GE.OR P0, PT, R2, UR6, P0 ;  /* 0x0000000602007c0c */ /* 0x000fda0008706670 */
[----:B------:R-:W-:Y:S05]  /*00c0*/  @P0 EXIT ;  /* 0x000000000000094d */ /* 0x000fea0003800000 */
[----:B------:R-:W0:Y:S01]  /*00d0*/  LDCU UR4, c[0x0][0x390] ;  /* 0x00007200ff0477ac */ /* 0x000e220008000800 */
[----:B------:R-:W-:Y:S01]  /*00e0*/  PLOP3.LUT P0, PT, PT, PT, PT, 0x8, 0x80 ;  /* 0x000000000080781c */ /* 0x000fe20003f0e170 */
[----:B------:R-:W-:Y:S01]  /*00f0*/  IMAD.MOV.U32 R9, RZ, RZ, RZ ;  /* 0x000000ffff097224 */ /* 0x000fe200078e00ff */
[----:B0-----:R-:W-:-:S09]  /*0100*/  UISETP.GE.AND UP0, UPT, UR4, 0x1, UPT ;  /* 0x000000010400788c */ /* 0x001fd2000bf06270 */
[----:B------:R-:W-:Y:S05]  /*0110*/  BRA.U !UP0, `(.L_x_0) ;  /* 0x0000000108d07547 */ /* 0x000fea000b800000 */
[----:B------:R-:W-:Y:S01]  /*0120*/  I2FP.F32.S32 R3, UR6 ;  /* 0x0000000600037c45 */ /* 0x000fe20008201400 */
[----:B------:R-:W-:Y:S01]  /*0130*/  BSSY.RECONVERGENT B0, `(.L_x_1) ;  /* 0x0000010000007945 */ /* 0x000fe20003800200 */
[----:B------:R-:W-:Y:S02]  /*0140*/  I2FP.F32.U32 R0, UR7 ;  /* 0x0000000700007c45 */ /* 0x000fe40008201000 */
[----:B------:R-:W0:Y:S01]  /*0150*/  MUFU.RCP R4, R3 ;  /* 0x0000000300047308 */ /* 0x000e220000001000 */
[----:B------:R-:W-:-:S05]  /*0160*/  I2FP.F32.U32 R7, R5 ;  /* 0x0000000500077245 */ /* 0x000fca0000201000 */
[----:B------:R-:W-:-:S04]  /*0170*/  FFMA R0, R0, -0.5, R7 ;  /* 0xbf00000000007823 */ /* 0x000fc80000000007 */
[----:B------:R-:W-:-:S04]  /*0180*/  FMUL R0, R0, 4 ;  /* 0x4080000000007820 */ /* 0x000fc80000400000 */
[----:B------:R-:W1:Y:S01]  /*0190*/  FCHK P0, R0, R3 ;  /* 0x0000000300007302 */ /* 0x000e620000000000 */
[----:B0-----:R-:W-:-:S04]  /*01a0*/  FFMA R7, -R3, R4, 1 ;  /* 0x3f80000003077423 */ /* 0x001fc80000000104 */
[----:B------:R-:W-:-:S04]  /*01b0*/  FFMA R7, R4, R7, R4 ;  /* 0x0000000704077223 */ /* 0x000fc80000000004 */
[----:B------:R-:W-:-:S04]  /*01c0*/  FFMA R4, R0, R7, RZ ;  /* 0x0000000700047223 */ /* 0x000fc800000000ff */
[----:B------:R-:W-:-:S04]  /*01d0*/  FFMA R6, -R3, R4, R0 ;  /* 0x0000000403067223 */ /* 0x000fc80000000100 */
[----:B------:R-:W-:Y:S01]  /*01e0*/  FFMA R4, R7, R6, R4 ;  /* 0x0000000607047223 */ /* 0x000fe20000000004 */
[----:B-1----:R-:W-:Y:S06]  /*01f0*/  @!P0 BRA `(.L_x_2) ;  /* 0x00000000000c8947 */ /* 0x002fec0003800000 */
[----:B------:R-:W-:-:S07]  /*0200*/  MOV R6, 0x220 ;  /* 0x0000022000067802 */ /* 0x000fce0000000f00 */
[----:B------:R-:W-:Y:S05]  /*0210*/  CALL.REL.NOINC `($__internal_0_$__cuda_sm3x_div_rn_noftz_f32_slowpath) ;  /* 0x0000000000bc7944 */ /* 0x000fea0003c00000 */
[----:B------:R-:W-:-:S07]  /*0220*/  IMAD.MOV.U32 R4, RZ, RZ, R0 ;  /* 0x000000ffff047224 */ /* 0x000fce00078e0000 */
.L_x_2:
[----:B------:R-:W-:Y:S05]  /*0230*/  BSYNC.RECONVERGENT B0 ;  /* 0x0000000000007941 */ /* 0x000fea0003800200 */
.L_x_1:
[----:B------:R-:W0:Y:S01]  /*0240*/  MUFU.RCP R8, R3 ;  /* 0x0000000300087308 */ /* 0x000e220000001000 */
[----:B------:R-:W-:Y:S01]  /*0250*/  I2FP.F32.S32 R0, R2 ;  /* 0x0000000200007245 */ /* 0x000fe20000201400 */
[----:B------:R-:W-:Y:S04]  /*0260*/  BSSY.RECONVERGENT B0, `(.L_x_3) ;  /* 0x000000d000007945 */ /* 0x000fe80003800200 */
        /* <DEDUP_REMOVED lines=9> */
[----:B------:R-:W-:Y:S01]  /*0300*/  IMAD.MOV.U32 R0, RZ, RZ, R6 ;  /* 0x000000ffff007224 */ /* 0x000fe200078e0006 */
[----:B------:R-:W-:-:S07]  /*0310*/  MOV R6, 0x330 ;  /* 0x0000033000067802 */ /* 0x000fce0000000f00 */
[----:B------:R-:W-:Y:S05]  /*0320*/  CALL.REL.NOINC `($__internal_0_$__cuda_sm3x_div_rn_noftz_f32_slowpath) ;  /* 0x0000000000787944 */ /* 0x000fea0003c00000 */
.L_x_4:
[----:B------:R-:W-:Y:S05]  /*0330*/  BSYNC.RECONVERGENT B0 ;  /* 0x0000000000007941 */ /* 0x000fea0003800200 */
.L_x_3:
[----:B------:R-:W-:Y:S01]  /*0340*/  BSSY.RECONVERGENT B0, `(.L_x_0) ;  /* 0x0000011000007945 */ /* 0x000fe20003800200 */
[----:B------:R-:W-:Y:S01]  /*0350*/  CS2R R8, SRZ ;  /* 0x0000000000087805 */ /* 0x000fe2000001ff00 */
[----:B------:R-:W-:Y:S01]  /*0360*/  IMAD.MOV.U32 R3, RZ, RZ, RZ ;  /* 0x000000ffff037224 */ /* 0x000fe200078e00ff */
[----:B------:R-:W-:Y:S01]  /*0370*/  CS2R R6, SRZ ;  /* 0x0000000000067805 */ /* 0x000fe2000001ff00 */
[----:B------:R-:W0:Y:S06]  /*0380*/  LDCU UR8, c[0x0][0x390] ;  /* 0x00007200ff0877ac */ /* 0x000e2c0008000800 */
.L_x_5:
[----:B------:R-:W-:Y:S01]  /*0390*/  FADD R3, R6, -R3 ;  /* 0x8000000306037221 */ /* 0x000fe20000000000 */
[----:B------:R-:W-:Y:S01]  /*03a0*/  FADD R11, R8, R8 ;  /* 0x00000008080b7221 */ /* 0x000fe20000000000 */
[----:B------:R-:W-:Y:S02]  /*03b0*/  VIADD R9, R9, 0x1 ;  /* 0x0000000109097836 */ /* 0x000fe40000000000 */
[----:B------:R-:W-:Y:S01]  /*03c0*/  FADD R8, R3, R0 ;  /* 0x0000000003087221 */ /* 0x000fe20000000000 */
[----:B------:R-:W-:Y:S02]  /*03d0*/  FFMA R7, R11, R7, R4 ;  /* 0x000000070b077223 */ /* 0x000fe40000000004 */
[----:B0-----:R-:W-:Y:S01]  /*03e0*/  ISETP.GE.AND P1, PT, R9, UR8, PT ;  /* 0x0000000809007c0c */ /* 0x001fe2000bf26270 */
[----:B------:R-:W-:Y:S01]  /*03f0*/  FMUL R6, R8, R8 ;  /* 0x0000000808067220 */ /* 0x000fe20000400000 */
[----:B------:R-:W-:Y:S02]  /*0400*/  FMUL R3, R7, R7 ;  /* 0x0000000707037220 */ /* 0x000fe40000400000 */
[----:B------:R-:W-:-:S02]  /*0410*/  PLOP3.LUT P0, PT, P1, PT, PT, 0x8, 0x80 ;  /* 0x000000000080781c */ /* 0x000fc40000f0e170 */
[----:B------:R-:W-:-:S05]  /*0420*/  FADD R10, R6, R3 ;  /* 0x00000003060a7221 */ /* 0x000fca0000000000 */
[----:B------:R-:W-:-:S13]  /*0430*/  FSETP.LE.AND P2, PT, R10, 4, PT ;  /* 0x408000000a00780b */ /* 0x000fda0003f43000 */
[----:B------:R-:W-:Y:S05]  /*0440*/  @!P1 BRA P2, `(.L_x_5) ;  /* 0xfffffffc00d09947 */ /* 0x000fea000103ffff */
[----:B------:R-:W-:Y:S05]  /*0450*/  BSYNC.RECONVERGENT B0 ;  /* 0x0000000000007941 */ /* 0x000fea0003800200 */
.L_x_0:
[----:B------:R-:W0:Y:S01]  /*0460*/  @P0 LDC.64 R6, c[0x0][0x380] ;  /* 0x0000e000ff060b82 */ /* 0x000e220000000a00 */
[----:B------:R-:W1:Y:S01]  /*0470*/  LDCU UR9, c[0x0][0x388] ;  /* 0x00007100ff0977ac */ /* 0x000e620008000800 */
[----:B------:R-:W2:Y:S01]  /*0480*/  LDCU.64 UR4, c[0x0][0x358] ;  /* 0x00006b00ff0477ac */ /* 0x000ea20008000a00 */
[----:B-1----:R-:W-:-:S04]  /*0490*/  IMAD R5, R5, UR9, R2 ;  /* 0x0000000905057c24 */ /* 0x002fc8000f8e0202 */
[----:B0-----:R-:W-:-:S05]  /*04a0*/  @P0 IMAD.WIDE R2, R5, 0x4, R6 ;  /* 0x0000000405020825 */ /* 0x001fca00078e0206 */
[----:B--2---:R0:W-:Y:S01]  /*04b0*/  @P0 STG.E desc[UR4][R2.64], R9 ;  /* 0x0000000902000986 */ /* 0x0041e2000c101904 */
[----:B------:R-:W-:Y:S05]  /*04c0*/  @P0 EXIT ;  /* 0x000000000000094d */ /* 0x000fea0003800000 */
[----:B0-----:R-:W0:Y:S02]  /*04d0*/  LDC.64 R2, c[0x0][0x380] ;  /* 0x0000e000ff027b82 */ /* 0x001e240000000a00 */
[----:B0-----:R-:W-:-:S05]  /*04e0*/  IMAD.WIDE R2, R5, 0x4, R2 ;  /* 0x0000000405027825 */ /* 0x001fca00078e0202 */
[----:B------:R-:W-:Y:S01]  /*04f0*/  STG.E desc[UR4][R2.64], RZ ;  /* 0x000000ff02007986 */ /* 0x000fe2000c101904 */
[----:B------:R-:W-:Y:S05]  /*0500*/  EXIT ;  /* 0x000000000000794d */ /* 0x000fea0003800000 */
        .weak           $__internal_0_$__cuda_sm3x_div_rn_noftz_f32_slowpath
        .type           $__internal_0_$__cuda_sm3x_div_rn_noftz_f32_slowpath,@function
        .size           $__internal_0_$__cuda_sm3x_div_rn_noftz_f32_slowpath,(.L_x_18 - $__internal_0_$__cuda_sm3x_div_rn_noftz_f32_slowpath)
$__internal_0_$__cuda_sm3x_div_rn_noftz_f32_slowpath:
[--C-:B------:R-:W-:Y:S01]  /*0510*/  SHF.R.U32.HI R8, RZ, 0x17, R3.reuse ;  /* 0x00000017ff087819 */ /* 0x100fe20000011603 */
[----:B------:R-:W-:Y:S01]  /*0520*/  BSSY.RECONVERGENT B1, `(.L_x_6) ;  /* 0x0000063000017945 */ /* 0x000fe20003800200 */
[----:B------:R-:W-:Y:S02]  /*0530*/  SHF.R.U32.HI R7, RZ, 0x17, R0 ;  /* 0x00000017ff077819 */ /* 0x000fe40000011600 */
[----:B------:R-:W-:Y:S02]  /*0540*/  LOP3.LUT R14, R8, 0xff, RZ, 0xc0, !PT ;  /* 0x000000ff080e7812 */ /* 0x000fe400078ec0ff */
[----:B------:R-:W-:Y:S01]  /*0550*/  LOP3.LUT R12, R7, 0xff, RZ, 0xc0, !PT ;  /* 0x000000ff070c7812 */ /* 0x000fe200078ec0ff */
[----:B------:R-:W-:Y:S02]  /*0560*/  IMAD.MOV.U32 R7, RZ, RZ, R3 ;  /* 0x000000ffff077224 */ /* 0x000fe400078e0003 */
[----:B------:R-:W-:Y:S02]  /*0570*/  VIADD R10, R14, 0xffffffff ;  /* 0xffffffff0e0a7836 */ /* 0x000fe40000000000 */
[----:B------:R-:W-:-:S03]  /*0580*/  VIADD R9, R12, 0xffffffff ;  /* 0xffffffff0c097836 */ /* 0x000fc60000000000 */
[----:B------:R-:W-:-:S04]  /*0590*/  ISETP.GT.U32.AND P0, PT, R10, 0xfd, PT ;  /* 0x000000fd0a00780c */ /* 0x000fc80003f04070 */
[----:B------:R-:W-:-:S13]  /*05a0*/  ISETP.GT.U32.OR P0, PT, R9, 0xfd, P0 ;  /* 0x000000fd0900780c */ /* 0x000fda0000704470 */
[----:B------:R-:W-:Y:S01]  /*05b0*/  @!P0 IMAD.MOV.U32 R8, RZ, RZ, RZ ;  /* 0x000000ffff088224 */ /* 0x000fe200078e00ff */
[----:B------:R-:W-:Y:S06]  /*05c0*/  @!P0 BRA `(.L_x_7) ;  /* 0x00000000005c8947 */ /* 0x000fec0003800000 */
[----:B------:R-:W-:Y:S02]  /*05d0*/  FSETP.GTU.FTZ.AND P0, PT, |R0|, +INF , PT ;  /* 0x7f8000000000780b */ /* 0x000fe40003f1c200 */
[----:B------:R-:W-:-:S04]  /*05e0*/  FSETP.GTU.FTZ.AND P1, PT, |R3|, +INF , PT ;  /* 0x7f8000000300780b */ /* 0x000fc80003f3c200 */
[----:B------:R-:W-:-:S13]  /*05f0*/  PLOP3.LUT P0, PT, P0, P1, PT, 0xf8, 0x8f ;  /* 0x00000000008f781c */ /* 0x000fda0000703f70 */
[----:B------:R-:W-:Y:S05]  /*0600*/  @P0 BRA `(.L_x_8) ;  /* 0x00000004004c0947 */ /* 0x000fea0003800000 */
[----:B------:R-:W-:-:S13]  /*0610*/  LOP3.LUT P0, RZ, R7, 0x7fffffff, R0, 0xc8, !PT ;  /* 0x7fffffff07ff7812 */ /* 0x000fda000780c800 */
[----:B------:R-:W-:Y:S05]  /*0620*/  @!P0 BRA `(.L_x_9) ;  /* 0x00000004003c8947 */ /* 0x000fea0003800000 */
[C---:B------:R-:W-:Y:S02]  /*0630*/  FSETP.NEU.FTZ.AND P2, PT, |R0|.reuse, +INF , PT ;  /* 0x7f8000000000780b */ /* 0x040fe40003f5d200 */
[----:B------:R-:W-:Y:S02]  /*0640*/  FSETP.NEU.FTZ.AND P1, PT, |R3|, +INF , PT ;  /* 0x7f8000000300780b */ /* 0x000fe40003f3d200 */
[----:B------:R-:W-:-:S11]  /*0650*/  FSETP.NEU.FTZ.AND P0, PT, |R0|, +INF , PT ;  /* 0x7f8000000000780b */ /* 0x000fd60003f1d200 */
[----:B------:R-:W-:Y:S05]  /*0660*/  @!P1 BRA !P2, `(.L_x_9) ;  /* 0x00000004002c9947 */ /* 0x000fea0005000000 */
[----:B------:R-:W-:-:S04]  /*0670*/  LOP3.LUT P2, RZ, R0, 0x7fffffff, RZ, 0xc0, !PT ;  /* 0x7fffffff00ff7812 */ /* 0x000fc8000784c0ff */
[----:B------:R-:W-:-:S13]  /*0680*/  PLOP3.LUT P1, PT, P1, P2, PT, 0x2f, 0xf2 ;  /* 0x0000000000f2781c */ /* 0x000fda0000f24577 */
[----:B------:R-:W-:Y:S05]  /*0690*/  @P1 BRA `(.L_x_10) ;  /* 0x0000000400181947 */ /* 0x000fea0003800000 */
[----:B------:R-:W-:-:S04]  /*06a0*/  LOP3.LUT P1, RZ, R7, 0x7fffffff, RZ, 0xc0, !PT ;  /* 0x7fffffff07ff7812 */ /* 0x000fc8000782c0ff */
[----:B------:R-:W-:-:S13]  /*06b0*/  PLOP3.LUT P0, PT, P0, P1, PT, 0x2f, 0xf2 ;  /* 0x0000000000f2781c */ /* 0x000fda0000702577 */
[----:B------:R-:W-:Y:S05]  /*06c0*/  @P0 BRA `(.L_x_11) ;  /* 0x0000000400000947 */ /* 0x000fea0003800000 */
[----:B------:R-:W-:Y:S02]  /*06d0*/  ISETP.GE.AND P0, PT, R9, RZ, PT ;  /* 0x000000ff0900720c */ /* 0x000fe40003f06270 */
[----:B------:R-:W-:-:S11]  /*06e0*/  ISETP.GE.AND P1, PT, R10, RZ, PT ;  /* 0x000000ff0a00720c */ /* 0x000fd60003f26270 */
[----:B------:R-:W-:Y:S02]  /*06f0*/  @P0 IMAD.MOV.U32 R8, RZ, RZ, RZ ;  /* 0x000000ffff080224 */ /* 0x000fe400078e00ff */
[----:B------:R-:W-:Y:S01]  /*0700*/  @!P0 FFMA R0, R0, 1.84467440737095516160e+19, RZ ;  /* 0x5f80000000008823 */ /* 0x000fe200000000ff */
[----:B------:R-:W-:Y:S02]  /*0710*/  @!P0 IMAD.MOV.U32 R8, RZ, RZ, -0x40 ;  /* 0xffffffc0ff088424 */ /* 0x000fe400078e00ff */
[----:B------:R-:W-:-:S03]  /*0720*/  @!P1 FFMA R7, R3, 1.84467440737095516160e+19, RZ ;  /* 0x5f80000003079823 */ /* 0x000fc600000000ff */
[----:B------:R-:W-:-:S07]  /*0730*/  @!P1 IADD3 R8, PT, PT, R8, 0x40, RZ ;  /* 0x0000004008089810 */ /* 0x000fce0007ffe0ff */
.L_x_7:
[----:B------:R-:W-:Y:S01]  /*0740*/  LEA R10, R14, 0xc0800000, 0x17 ;  /* 0xc08000000e0a7811 */ /* 0x000fe200078eb8ff */
[----:B------:R-:W-:Y:S04]  /*0750*/  BSSY.RECONVERGENT B2, `(.L_x_12) ;  /* 0x0000036000027945 */ /* 0x000fe80003800200 */
[----:B------:R-:W-:Y:S02]  /*0760*/  IMAD.IADD R10, R7, 0x1, -R10 ;  /* 0x00000001070a7824 */ /* 0x000fe400078e0a0a */
[----:B------:R-:W-:Y:S02]  /*0770*/  VIADD R7, R12, 0xffffff81 ;  /* 0xffffff810c077836 */ /* 0x000fe40000000000 */
[----:B------:R-:W0:Y:S01]  /*0780*/  MUFU.RCP R9, R10 ;  /* 0x0000000a00097308 */ /* 0x000e220000001000 */
[----:B------:R-:W-:Y:S01]  /*0790*/  FADD.FTZ R11, -R10, -RZ ;  /* 0x800000ff0a0b7221 */ /* 0x000fe20000010100 */
[----:B------:R-:W-:-:S03]  /*07a0*/  IMAD R0, R7, -0x800000, R0 ;  /* 0xff80000007007824 */ /* 0x000fc600078e0200 */
[----:B0-----:R-:W-:-:S04]  /*07b0*/  FFMA R12, R9, R11, 1 ;  /* 0x3f800000090c7423 */ /* 0x001fc8000000000b */
[----:B------:R-:W-:-:S04]  /*07c0*/  FFMA R16, R9, R12, R9 ;  /* 0x0000000c09107223 */ /* 0x000fc80000000009 */
[----:B------:R-:W-:-:S04]  /*07d0*/  FFMA R9, R0, R16, RZ ;  /* 0x0000001000097223 */ /* 0x000fc800000000ff */
[----:B------:R-:W-:-:S04]  /*07e0*/  FFMA R12, R11, R9, R0 ;  /* 0x000000090b0c7223 */ /* 0x000fc80000000000 */
[----:B------:R-:W-:Y:S01]  /*07f0*/  FFMA R13, R16, R12, R9 ;  /* 0x0000000c100d7223 */ /* 0x000fe20000000009 */
[----:B------:R-:W-:-:S03]  /*0800*/  IADD3 R9, PT, PT, R7, 0x7f, -R14 ;  /* 0x0000007f07097810 */ /* 0x000fc60007ffe80e */
[----:B------:R-:W-:Y:S02]  /*0810*/  FFMA R12, R11, R13, R0 ;  /* 0x0000000d0b0c7223 */ /* 0x000fe40000000000 */
[----:B------:R-:W-:Y:S02]  /*0820*/  IMAD.IADD R9, R9, 0x1, R8 ;  /* 0x0000000109097824 */ /* 0x000fe400078e0208 */
[----:B------:R-:W-:-:S05]  /*0830*/  FFMA R0, R16, R12, R13 ;  /* 0x0000000c10007223 */ /* 0x000fca000000000d */
[----:B------:R-:W-:-:S04]  /*0840*/  SHF.R.U32.HI R7, RZ, 0x17, R0 ;  /* 0x00000017ff077819 */ /* 0x000fc80000011600 */
[----:B------:R-:W-:-:S05]  /*0850*/  LOP3.LUT R7, R7, 0xff, RZ, 0xc0, !PT ;  /* 0x000000ff07077812 */ /* 0x000fca00078ec0ff */
[----:B------:R-:W-:-:S04]  /*0860*/  IMAD.IADD R11, R7, 0x1, R9 ;  /* 0x00000001070b7824 */ /* 0x000fc800078e0209 */
[----:B------:R-:W-:-:S05]  /*0870*/  VIADD R7, R11, 0xffffffff ;  /* 0xffffffff0b077836 */ /* 0x000fca0000000000 */
[----:B------:R-:W-:-:S13]  /*0880*/  ISETP.GE.U32.AND P0, PT, R7, 0xfe, PT ;  /* 0x000000fe0700780c */ /* 0x000fda0003f06070 */
[----:B------:R-:W-:Y:S05]  /*0890*/  @!P0 BRA `(.L_x_13) ;  /* 0x0000000000808947 */ /* 0x000fea0003800000 */
[----:B------:R-:W-:-:S13]  /*08a0*/  ISETP.GT.AND P0, PT, R11, 0xfe, PT ;  /* 0x000000fe0b00780c */ /* 0x000fda0003f04270 */
[----:B------:R-:W-:Y:S05]  /*08b0*/  @P0 BRA `(.L_x_14) ;  /* 0x00000000006c0947 */ /* 0x000fea0003800000 */
[----:B------:R-:W-:-:S13]  /*08c0*/  ISETP.GE.AND P0, PT, R11, 0x1, PT ;  /* 0x000000010b00780c */ /* 0x000fda0003f06270 */
[----:B------:R-:W-:Y:S05]  /*08d0*/  @P0 BRA `(.L_x_15) ;  /* 0x0000000000740947 */ /* 0x000fea0003800000 */
[----:B------:R-:W-:Y:S02]  /*08e0*/  ISETP.GE.AND P0, PT, R11, -0x18, PT ;  /* 0xffffffe80b00780c */ /* 0x000fe40003f06270 */
[----:B------:R-:W-:-:S11]  /*08f0*/  LOP3.LUT R0, R0, 0x80000000, RZ, 0xc0, !PT ;  /* 0x8000000000007812 */ /* 0x000fd600078ec0ff */
[----:B------:R-:W-:Y:S05]  /*0900*/  @!P0 BRA `(.L_x_15) ;  /* 0x0000000000688947 */ /* 0x000fea0003800000 */
[CCC-:B------:R-:W-:Y:S01]  /*0910*/  FFMA.RZ R7, R16.reuse, R12.reuse, R13.reuse ;  /* 0x0000000c10077223 */ /* 0x1c0fe2000000c00d */
[C---:B------:R-:W-:Y:S01]  /*0920*/  IADD3 R10, PT, PT, R11.reuse, 0x20, RZ ;  /* 0x000000200b0a7810 */ /* 0x040fe20007ffe0ff */
[CCC-:B------:R-:W-:Y:S01]  /*0930*/  FFMA.RM R8, R16.reuse, R12.reuse, R13.reuse ;  /* 0x0000000c10087223 */ /* 0x1c0fe2000000400d */
[----:B------:R-:W-:Y:S02]  /*0940*/  ISETP.NE.AND P2, PT, R11, RZ, PT ;  /* 0x000000ff0b00720c */ /* 0x000fe40003f45270 */
[----:B------:R-:W-:Y:S01]  /*0950*/  LOP3.LUT R9, R7, 0x7fffff, RZ, 0xc0, !PT ;  /* 0x007fffff07097812 */ /* 0x000fe200078ec0ff */
[----:B------:R-:W-:Y:S01]  /*0960*/  FFMA.RP R7, R16, R12, R13 ;  /* 0x0000000c10077223 */ /* 0x000fe2000000800d */
[----:B------:R-:W-:Y:S01]  /*0970*/  ISETP.NE.AND P1, PT, R11, RZ, PT ;  /* 0x000000ff0b00720c */ /* 0x000fe20003f25270 */
[----:B------:R-:W-:Y:S01]  /*0980*/  IMAD.MOV R11, RZ, RZ, -R11 ;  /* 0x000000ffff0b7224 */ /* 0x000fe200078e0a0b */
[----:B------:R-:W-:Y:S02]  /*0990*/  LOP3.LUT R9, R9, 0x800000, RZ, 0xfc, !PT ;  /* 0x0080000009097812 */ /* 0x000fe400078efcff */
[----:B------:R-:W-:-:S02]  /*09a0*/  FSETP.NEU.FTZ.AND P0, PT, R7, R8, PT ;  /* 0x000000080700720b */ /* 0x000fc40003f1d000 */
[----:B------:R-:W-:Y:S02]  /*09b0*/  SHF.L.U32 R10, R9, R10, RZ ;  /* 0x0000000a090a7219 */ /* 0x000fe400000006ff */
[----:B------:R-:W-:Y:S02]  /*09c0*/  SEL R8, R11, RZ, P2 ;  /* 0x000000ff0b087207 */ /* 0x000fe40001000000 */
[----:B------:R-:W-:Y:S02]  /*09d0*/  ISETP.NE.AND P1, PT, R10, RZ, P1 ;  /* 0x000000ff0a00720c */ /* 0x000fe40000f25270 */
[----:B------:R-:W-:Y:S02]  /*09e0*/  SHF.R.U32.HI R8, RZ, R8, R9 ;  /* 0x00000008ff087219 */ /* 0x000fe40000011609 */
[----:B------:R-:W-:Y:S02]  /*09f0*/  PLOP3.LUT P0, PT, P0, P1, PT, 0xf8, 0x8f ;  /* 0x00000000008f781c */ /* 0x000fe40000703f70 */
[----:B------:R-:W-:-:S02]  /*0a00*/  SHF.R.U32.HI R10, RZ, 0x1, R8 ;  /* 0x00000001ff0a7819 */ /* 0x000fc40000011608 */
[----:B------:R-:W-:-:S04]  /*0a10*/  SEL R7, RZ, 0x1, !P0 ;  /* 0x00000001ff077807 */ /* 0x000fc80004000000 */
[----:B------:R-:W-:-:S04]  /*0a20*/  LOP3.LUT R7, R7, 0x1, R10, 0xf8, !PT ;  /* 0x0000000107077812 */ /* 0x000fc800078ef80a */
[----:B------:R-:W-:-:S05]  /*0a30*/  LOP3.LUT R7, R7, R8, RZ, 0xc0, !PT ;  /* 0x0000000807077212 */ /* 0x000fca00078ec0ff */
[----:B------:R-:W-:-:S05]  /*0a40*/  IMAD.IADD R7, R10, 0x1, R7 ;  /* 0x000000010a077824 */ /* 0x000fca00078e0207 */
[----:B------:R-:W-:Y:S01]  /*0a50*/  LOP3.LUT R0, R7, R0, RZ, 0xfc, !PT ;  /* 0x0000000007007212 */ /* 0x000fe200078efcff */
[----:B------:R-:W-:Y:S06]  /*0a60*/  BRA `(.L_x_15) ;  /* 0x0000000000107947 */ /* 0x000fec0003800000 */
.L_x_14:
[----:B------:R-:W-:-:S04]  /*0a70*/  LOP3.LUT R0, R0, 0x80000000, RZ, 0xc0, !PT ;  /* 0x8000000000007812 */ /* 0x000fc800078ec0ff */
[----:B------:R-:W-:Y:S01]  /*0a80*/  LOP3.LUT R0, R0, 0x7f800000, RZ, 0xfc, !PT ;  /* 0x7f80000000007812 */ /* 0x000fe200078efcff */
[----:B------:R-:W-:Y:S06]  /*0a90*/  BRA `(.L_x_15) ;  /* 0x0000000000047947 */ /* 0x000fec0003800000 */
.L_x_13:
[----:B------:R-:W-:-:S07]  /*0aa0*/  IMAD R0, R9, 0x800000, R0 ;  /* 0x0080000009007824 */ /* 0x000fce00078e0200 */
.L_x_15:
[----:B------:R-:W-:Y:S05]  /*0ab0*/  BSYNC.RECONVERGENT B2 ;  /* 0x0000000000027941 */ /* 0x000fea0003800200 */
.L_x_12:
[----:B------:R-:W-:Y:S05]  /*0ac0*/  BRA `(.L_x_16) ;  /* 0x0000000000207947 */ /* 0x000fea0003800000 */
.L_x_11:
[----:B------:R-:W-:-:S04]  /*0ad0*/  LOP3.LUT R0, R7, 0x80000000, R0, 0x48, !PT ;  /* 0x8000000007007812 */ /* 0x000fc800078e4800 */
[----:B------:R-:W-:Y:S01]  /*0ae0*/  LOP3.LUT R0, R0, 0x7f800000, RZ, 0xfc, !PT ;  /* 0x7f80000000007812 */ /* 0x000fe200078efcff */
[----:B------:R-:W-:Y:S06]  /*0af0*/  BRA `(.L_x_16) ;  /* 0x0000000000147947 */ /* 0x000fec0003800000 */
.L_x_10:
[----:B------:R-:W-:Y:S01]  /*0b00*/  LOP3.LUT R0, R7, 0x80000000, R0, 0x48, !PT ;  /* 0x8000000007007812 */ /* 0x000fe200078e4800 */
[----:B------:R-:W-:Y:S06]  /*0b10*/  BRA `(.L_x_16) ;  /* 0x00000000000c7947 */ /* 0x000fec0003800000 */
.L_x_9:
[----:B------:R-:W0:Y:S01]  /*0b20*/  MUFU.RSQ R0, -QNAN ;  /* 0xffc0000000007908 */ /* 0x000e220000001400 */
[----:B------:R-:W-:Y:S05]  /*0b30*/  BRA `(.L_x_16) ;  /* 0x0000000000047947 */ /* 0x000fea0003800000 */
.L_x_8:
[----:B------:R-:W-:-:S07]  /*0b40*/  FADD.FTZ R0, R0, R3 ;  /* 0x0000000300007221 */ /* 0x000fce0000010000 */
.L_x_16:
[----:B------:R-:W-:Y:S05]  /*0b50*/  BSYNC.RECONVERGENT B1 ;  /* 0x0000000000017941 */ /* 0x000fea0003800200 */
.L_x_6:
[----:B------:R-:W-:-:S04]  /*0b60*/  IMAD.MOV.U32 R7, RZ, RZ, 0x0 ;  /* 0x00000000ff077424 */ /* 0x000fc800078e00ff */
[----:B0-----:R-:W-:Y:S05]  /*0b70*/  RET.REL.NODEC R6 `(_Z11color_pixelPiiii) ;  /* 0xfffffff406207950 */ /* 0x001fea0003c3ffff */
.L_x_17:
[----:B------:R-:W-:-:S00]  /*0b80*/  BRA `(.L_x_17) ;  /* 0xfffffffc00fc7947 */ /* 0x000fc0000383ffff */
[----:B------:R-:W-:-:S00]  /*0b90*/  NOP ;  /* 0x0000000000007918 */ /* 0x000fc00000000000 */
        /* <DEDUP_REMOVED lines=14> */
.L_x_18:


//--------------------- .nv.shared.reserved.0     --------------------------
	.section	.nv.shared.reserved.0,"aw",@nobits
	.weak		__nv_reservedSMEM_offset_0_alias
	.size		__nv_reservedSMEM_offset_0_alias, 0, 64
	.other		__nv_reservedSMEM_offset_0_alias,@"STO_CUDA_RESERVED_SHARED STV_DEFAULT"
__nv_reservedSMEM_offset_0_alias:
	.zero		0
	.zero		64


//--------------------- .nv.constant0._Z11color_pixelPiiii --------------------------
	.section	.nv.constant0._Z11color_pixelPiiii,"a",@progbits
	.sectionflags	@""
	.align	4
.nv.constant0._Z11color_pixelPiiii:
	.zero		916


//--------------------- SYMBOLS --------------------------

	.type		.nv.reservedSmem.offset0,@object
	.size		.nv.reservedSmem.offset0,0x4
